	.headerflags	@"EF_CUDA_TEXMODE_UNIFIED EF_CUDA_64BIT_ADDRESS EF_CUDA_ACCELERATORS EF_CUDA_SM90 EF_CUDA_VIRTUAL_SM(EF_CUDA_SM90)"
	.elftype	@"ET_EXEC"


//--------------------- .nv.info                  --------------------------
	.section	.nv.info,"",@"SHT_CUDA_INFO"
	.align	4


	//----- nvinfo : EIATTR_REGCOUNT
	.align		4
        /*0000*/ 	.byte	0x04, 0x2f
        /*0002*/ 	.short	(.L_1 - .L_0)
	.align		4
.L_0:
        /*0004*/ 	.word	index@(triton_poi_fused__to_copy_11)
        /*0008*/ 	.word	0x0000000a


	//----- nvinfo : EIATTR_MIN_STACK_SIZE
	.align		4
.L_1:
        /*000c*/ 	.byte	0x04, 0x12
        /*000e*/ 	.short	(.L_3 - .L_2)
	.align		4
.L_2:
        /*0010*/ 	.word	index@(triton_poi_fused__to_copy_11)
        /*0014*/ 	.word	0x00000000


	//----- nvinfo : EIATTR_FRAME_SIZE
	.align		4
.L_3:
        /*0018*/ 	.byte	0x04, 0x11
        /*001a*/ 	.short	(.L_5 - .L_4)
	.align		4
.L_4:
        /*001c*/ 	.word	index@(triton_poi_fused__to_copy_11)
        /*0020*/ 	.word	0x00000000


	//----- nvinfo : EIATTR_MIN_STACK_SIZE
	.align		4
.L_5:
        /*0024*/ 	.byte	0x04, 0x12
        /*0026*/ 	.short	(.L_7 - .L_6)
	.align		4
.L_6:
        /*0028*/ 	.word	index@(triton_poi_fused__to_copy_11)
        /*002c*/ 	.word	0x00000000
.L_7:


//--------------------- .nv.info.triton_poi_fused__to_copy_11 --------------------------
	.section	.nv.info.triton_poi_fused__to_copy_11,"",@"SHT_CUDA_INFO"
	.sectionflags	@""
	.align	4


	//----- nvinfo : EIATTR_CUDA_API_VERSION
	.align		4
        /*0000*/ 	.byte	0x04, 0x37
        /*0002*/ 	.short	(.L_9 - .L_8)
.L_8:
        /*0004*/ 	.word	0x0000007c


	//----- nvinfo : EIATTR_KPARAM_INFO
	.align		4
.L_9:
        /*0008*/ 	.byte	0x04, 0x17
        /*000a*/ 	.short	(.L_11 - .L_10)
.L_10:
        /*000c*/ 	.word	0x00000000
        /*0010*/ 	.short	0x0001
        /*0012*/ 	.short	0x0008
        /*0014*/ 	.byte	0x00, 0xf0, 0x11, 0x00


	//----- nvinfo : EIATTR_KPARAM_INFO
	.align		4
.L_11:
        /*0018*/ 	.byte	0x04, 0x17
        /*001a*/ 	.short	(.L_13 - .L_12)
.L_12:
        /*001c*/ 	.word	0x00000000
        /*0020*/ 	.short	0x0000
        /*0022*/ 	.short	0x0000
        /*0024*/ 	.byte	0x00, 0xf4, 0x21, 0x00


	//----- nvinfo : EIATTR_SPARSE_MMA_MASK
	.align		4
.L_13:
        /*0028*/ 	.byte	0x03, 0x50
        /*002a*/ 	.short	0x0000


	//----- nvinfo : EIATTR_MAXREG_COUNT
	.align		4
        /*002c*/ 	.byte	0x03, 0x1b
        /*002e*/ 	.short	0x00ff


	//----- nvinfo : EIATTR_EXIT_INSTR_OFFSETS
	.align		4
        /*0030*/ 	.byte	0x04, 0x1c
        /*0032*/ 	.short	(.L_15 - .L_14)


	//   ....[0]....
.L_14:
        /*0034*/ 	.word	0x00000140


	//   ....[1]....
        /*0038*/ 	.word	0x00000170


	//----- nvinfo : EIATTR_REQNTID
	.align		4
.L_15:
        /*003c*/ 	.byte	0x04, 0x10
        /*003e*/ 	.short	(.L_17 - .L_16)
.L_16:
        /*0040*/ 	.word	0x00000020
        /*0044*/ 	.word	0x00000001
        /*0048*/ 	.word	0x00000001


	//----- nvinfo : EIATTR_CBANK_PARAM_SIZE
	.align		4
.L_17:
        /*004c*/ 	.byte	0x03, 0x19
        /*004e*/ 	.short	0x000c


	//----- nvinfo : EIATTR_PARAM_CBANK
	.align		4
        /*0050*/ 	.byte	0x04, 0x0a
        /*0052*/ 	.short	(.L_19 - .L_18)
	.align		4
.L_18:
        /*0054*/ 	.word	index@(.nv.constant0.triton_poi_fused__to_copy_11)
        /*0058*/ 	.short	0x0210
        /*005a*/ 	.short	0x000c


	//----- nvinfo : EIATTR_SW_WAR
	.align		4
.L_19:
        /*005c*/ 	.byte	0x04, 0x36
        /*005e*/ 	.short	(.L_21 - .L_20)
.L_20:
        /*0060*/ 	.word	0x00000008
.L_21:


//--------------------- .nv.callgraph             --------------------------
	.section	.nv.callgraph,"",@"SHT_CUDA_CALLGRAPH"
	.align	4
	.sectionentsize	8
	.align		4
        /*0000*/ 	.word	0x00000000
	.align		4
        /*0004*/ 	.word	0xffffffff
	.align		4
        /*0008*/ 	.word	0x00000000
	.align		4
        /*000c*/ 	.word	0xfffffffe
	.align		4
        /*0010*/ 	.word	0x00000000
	.align		4
        /*0014*/ 	.word	0xfffffffd
	.align		4
        /*0018*/ 	.word	0x00000000
	.align		4
        /*001c*/ 	.word	0xfffffffc


//--------------------- .text.triton_poi_fused__to_copy_11 --------------------------
	.section	.text.triton_poi_fused__to_copy_11,"ax",@progbits
	.align	128
        .global         triton_poi_fused__to_copy_11
        .type           triton_poi_fused__to_copy_11,@function
        .size           triton_poi_fused__to_copy_11,(.L_x_1 - triton_poi_fused__to_copy_11)
        .other          triton_poi_fused__to_copy_11,@"STO_CUDA_ENTRY STV_DEFAULT"
triton_poi_fused__to_copy_11:
.text.triton_poi_fused__to_copy_11:
[----:B------:R-:W0:Y:S02]  /*0000*/  LDC R1, c[0x0][0x28] ;  /* 0x00000a00ff017b82 */ /* 0x000e240000000800 */
[----:B------:R-:W1:Y:S01]  /*0010*/  S2R R0, SR_TID.X ;  /* 0x0000000000007919 */ /* 0x000e620000002100 */
[----:B------:R-:W2:Y:S01]  /*0020*/  S2R R5, SR_CTAID.X ;  /* 0x0000000000057919 */ /* 0x000ea20000002500 */
[----:B-1----:R-:W-:-:S05]  /*0030*/  IMAD.SHL.U32 R0, R0, 0x2, RZ ;  /* 0x0000000200007824 */ /* 0x002fca00078e00ff */
[----:B------:R-:W-:-:S05]  /*0040*/  LOP3.LUT R0, R0, 0x3e, RZ, 0xc0, !PT ;  /* 0x0000003e00007812 */ /* 0x000fca00078ec0ff */
[----:B--2---:R-:W-:-:S04]  /*0050*/  IMAD R5, R5, 0x40, R0 ;  /* 0x0000004005057824 */ /* 0x004fc800078e0200 */
[C---:B------:R-:W-:Y:S01]  /*0060*/  VIADD R0, R5.reuse, 0x1 ;  /* 0x0000000105007836 */ /* 0x040fe20000000000 */
[----:B------:R-:W-:Y:S02]  /*0070*/  I2FP.F32.S32 R2, R5 ;  /* 0x0000000500027245 */ /* 0x000fe40000201400 */
[----:B------:R-:W-:Y:S02]  /*0080*/  ISETP.GE.AND P0, PT, R5, 0x40, PT ;  /* 0x000000400500780c */ /* 0x000fe40003f06270 */
[----:B------:R-:W-:Y:S01]  /*0090*/  I2FP.F32.S32 R0, R0 ;  /* 0x0000000000007245 */ /* 0x000fe20000201400 */
[----:B------:R-:W-:Y:S02]  /*00a0*/  FMUL R4, R2, 0.047619048506021499634 ;  /* 0x3d430c3102047820 */ /* 0x000fe40000400000 */
[----:B------:R-:W1:Y:S02]  /*00b0*/  LDC.64 R2, c[0x0][0x210] ;  /* 0x00008400ff027b82 */ /* 0x000e640000000a00 */
[----:B------:R-:W-:Y:S01]  /*00c0*/  FMUL R0, R0, 0.047619048506021499634 ;  /* 0x3d430c3100007820 */ /* 0x000fe20000400000 */
[----:B------:R-:W-:-:S04]  /*00d0*/  FMNMX R4, RZ, R4, !PT ;  /* 0x00000004ff047209 */ /* 0x000fc80007800000 */
[----:B------:R-:W-:Y:S02]  /*00e0*/  FMNMX R0, RZ, R0, !PT ;  /* 0x00000000ff007209 */ /* 0x000fe40007800000 */
[----:B------:R-:W2:Y:S08]  /*00f0*/  F2I.TRUNC.NTZ R4, R4 ;  /* 0x0000000400047305 */ /* 0x000eb0000020f100 */
[----:B------:R-:W3:Y:S01]  /*0100*/  F2I.TRUNC.NTZ R6, R0 ;  /* 0x0000000000067305 */ /* 0x000ee2000020f100 */
[----:B-1----:R-:W-:Y:S01]  /*0110*/  IMAD.WIDE R2, R5, 0x8, R2 ;  /* 0x0000000805027825 */ /* 0x002fe200078e0202 */
[----:B--2---:R-:W-:-:S02]  /*0120*/  SHF.R.S32.HI R5, RZ, 0x1f, R4 ;  /* 0x0000001fff057819 */ /* 0x004fc40000011404 */
[----:B---3--:R-:W-:Y:S01]  /*0130*/  SHF.R.S32.HI R7, RZ, 0x1f, R6 ;  /* 0x0000001fff077819 */ /* 0x008fe20000011406 */
[----:B------:R-:W-:Y:S06]  /*0140*/  @P0 EXIT ;  /* 0x000000000000094d */ /* 0x000fec0003800000 */
[----:B------:R-:W-:Y:S02]  /*0150*/  ULDC.64 UR4, c[0x0][0x208] ;  /* 0x0000820000047ab9 */ /* 0x000fe40000000a00 */
[----:B------:R-:W-:Y:S01]  /*0160*/  STG.E.128 desc[UR4][R2.64], R4 ;  /* 0x0000000402007986 */ /* 0x000fe2000c101d04 */
[----:B------:R-:W-:Y:S05]  /*0170*/  EXIT ;  /* 0x000000000000794d */ /* 0x000fea0003800000 */
.L_x_0:
[----:B------:R-:W-:-:S00]  /*0180*/  BRA `(.L_x_0) ;  /* 0xfffffffc00fc7947 */ /* 0x000fc0000383ffff */
[----:B------:R-:W-:-:S00]  /*0190*/  NOP ;  /* 0x0000000000007918 */ /* 0x000fc00000000000 */
        /* <DEDUP_REMOVED lines=14> */
.L_x_1:


//--------------------- .nv.constant0.triton_poi_fused__to_copy_11 --------------------------
	.section	.nv.constant0.triton_poi_fused__to_copy_11,"a",@progbits
	.sectionflags	@""
	.align	4
.nv.constant0.triton_poi_fused__to_copy_11:
	.zero		540
